	.headerflags	@"EF_CUDA_TEXMODE_UNIFIED EF_CUDA_64BIT_ADDRESS EF_CUDA_ACCELERATORS EF_CUDA_SM90 EF_CUDA_VIRTUAL_SM(EF_CUDA_SM90)"
	.elftype	@"ET_EXEC"


//--------------------- .nv.info                  --------------------------
	.section	.nv.info,"",@"SHT_CUDA_INFO"
	.align	4


	//----- nvinfo : EIATTR_REGCOUNT
	.align		4
        /*0000*/ 	.byte	0x04, 0x2f
        /*0002*/ 	.short	(.L_1 - .L_0)
	.align		4
.L_0:
        /*0004*/ 	.word	index@(triton_poi_fused__softmax_3)
        /*0008*/ 	.word	0x00000012


	//----- nvinfo : EIATTR_MIN_STACK_SIZE
	.align		4
.L_1:
        /*000c*/ 	.byte	0x04, 0x12
        /*000e*/ 	.short	(.L_3 - .L_2)
	.align		4
.L_2:
        /*0010*/ 	.word	index@(triton_poi_fused__softmax_3)
        /*0014*/ 	.word	0x00000000


	//----- nvinfo : EIATTR_FRAME_SIZE
	.align		4
.L_3:
        /*0018*/ 	.byte	0x04, 0x11
        /*001a*/ 	.short	(.L_5 - .L_4)
	.align		4
.L_4:
        /*001c*/ 	.word	index@(triton_poi_fused__softmax_3)
        /*0020*/ 	.word	0x00000000


	//----- nvinfo : EIATTR_MIN_STACK_SIZE
	.align		4
.L_5:
        /*0024*/ 	.byte	0x04, 0x12
        /*0026*/ 	.short	(.L_7 - .L_6)
	.align		4
.L_6:
        /*0028*/ 	.word	index@(triton_poi_fused__softmax_3)
        /*002c*/ 	.word	0x00000000
.L_7:


//--------------------- .nv.info.triton_poi_fused__softmax_3 --------------------------
	.section	.nv.info.triton_poi_fused__softmax_3,"",@"SHT_CUDA_INFO"
	.sectionflags	@""
	.align	4


	//----- nvinfo : EIATTR_CUDA_API_VERSION
	.align		4
        /*0000*/ 	.byte	0x04, 0x37
        /*0002*/ 	.short	(.L_9 - .L_8)
.L_8:
        /*0004*/ 	.word	0x0000007c


	//----- nvinfo : EIATTR_KPARAM_INFO
	.align		4
.L_9:
        /*0008*/ 	.byte	0x04, 0x17
        /*000a*/ 	.short	(.L_11 - .L_10)
.L_10:
        /*000c*/ 	.word	0x00000000
        /*0010*/ 	.short	0x0002
        /*0012*/ 	.short	0x0010
        /*0014*/ 	.byte	0x00, 0xf0, 0x11, 0x00


	//----- nvinfo : EIATTR_KPARAM_INFO
	.align		4
.L_11:
        /*0018*/ 	.byte	0x04, 0x17
        /*001a*/ 	.short	(.L_13 - .L_12)
.L_12:
        /*001c*/ 	.word	0x00000000
        /*0020*/ 	.short	0x0001
        /*0022*/ 	.short	0x0008
        /*0024*/ 	.byte	0x00, 0xf4, 0x21, 0x00


	//----- nvinfo : EIATTR_KPARAM_INFO
	.align		4
.L_13:
        /*0028*/ 	.byte	0x04, 0x17
        /*002a*/ 	.short	(.L_15 - .L_14)
.L_14:
        /*002c*/ 	.word	0x00000000
        /*0030*/ 	.short	0x0000
        /*0032*/ 	.short	0x0000
        /*0034*/ 	.byte	0x00, 0xf4, 0x21, 0x00


	//----- nvinfo : EIATTR_SPARSE_MMA_MASK
	.align		4
.L_15:
        /*0038*/ 	.byte	0x03, 0x50
        /*003a*/ 	.short	0x0000


	//----- nvinfo : EIATTR_MAXREG_COUNT
	.align		4
        /*003c*/ 	.byte	0x03, 0x1b
        /*003e*/ 	.short	0x00ff


	//----- nvinfo : EIATTR_EXIT_INSTR_OFFSETS
	.align		4
        /*0040*/ 	.byte	0x04, 0x1c
        /*0042*/ 	.short	(.L_17 - .L_16)


	//   ....[0]....
.L_16:
        /*0044*/ 	.word	0x000003e0


	//   ....[1]....
        /*0048*/ 	.word	0x00000400


	//----- nvinfo : EIATTR_REQNTID
	.align		4
.L_17:
        /*004c*/ 	.byte	0x04, 0x10
        /*004e*/ 	.short	(.L_19 - .L_18)
.L_18:
        /*0050*/ 	.word	0x00000080
        /*0054*/ 	.word	0x00000001
        /*0058*/ 	.word	0x00000001


	//----- nvinfo : EIATTR_CBANK_PARAM_SIZE
	.align		4
.L_19:
        /*005c*/ 	.byte	0x03, 0x19
        /*005e*/ 	.short	0x0014


	//----- nvinfo : EIATTR_PARAM_CBANK
	.align		4
        /*0060*/ 	.byte	0x04, 0x0a
        /*0062*/ 	.short	(.L_21 - .L_20)
	.align		4
.L_20:
        /*0064*/ 	.word	index@(.nv.constant0.triton_poi_fused__softmax_3)
        /*0068*/ 	.short	0x0210
        /*006a*/ 	.short	0x0014


	//----- nvinfo : EIATTR_SW_WAR
	.align		4
.L_21:
        /*006c*/ 	.byte	0x04, 0x36
        /*006e*/ 	.short	(.L_23 - .L_22)
.L_22:
        /*0070*/ 	.word	0x00000008
.L_23:


//--------------------- .nv.callgraph             --------------------------
	.section	.nv.callgraph,"",@"SHT_CUDA_CALLGRAPH"
	.align	4
	.sectionentsize	8
	.align		4
        /*0000*/ 	.word	0x00000000
	.align		4
        /*0004*/ 	.word	0xffffffff
	.align		4
        /*0008*/ 	.word	0x00000000
	.align		4
        /*000c*/ 	.word	0xfffffffe
	.align		4
        /*0010*/ 	.word	0x00000000
	.align		4
        /*0014*/ 	.word	0xfffffffd
	.align		4
        /*0018*/ 	.word	0x00000000
	.align		4
        /*001c*/ 	.word	0xfffffffc


//--------------------- .text.triton_poi_fused__softmax_3 --------------------------
	.section	.text.triton_poi_fused__softmax_3,"ax",@progbits
	.align	128
        .global         triton_poi_fused__softmax_3
        .type           triton_poi_fused__softmax_3,@function
        .size           triton_poi_fused__softmax_3,(.L_x_1 - triton_poi_fused__softmax_3)
        .other          triton_poi_fused__softmax_3,@"STO_CUDA_ENTRY STV_DEFAULT"
triton_poi_fused__softmax_3:
.text.triton_poi_fused__softmax_3:
[----:B------:R-:W0:Y:S02]  /*0000*/  LDC R1, c[0x0][0x28] ;  /* 0x00000a00ff017b82 */ /* 0x000e240000000800 */
[----:B------:R-:W1:Y:S01]  /*0010*/  S2R R0, SR_TID.X ;  /* 0x0000000000007919 */ /* 0x000e620000002100 */
[----:B------:R-:W2:Y:S01]  /*0020*/  LDC.64 R2, c[0x0][0x210] ;  /* 0x00008400ff027b82 */ /* 0x000ea20000000a00 */
[----:B------:R-:W-:Y:S01]  /*0030*/  CS2R R14, SRZ ;  /* 0x00000000000e7805 */ /* 0x000fe2000001ff00 */
[----:B------:R-:W-:Y:S01]  /*0040*/  ULDC.64 UR4, c[0x0][0x208] ;  /* 0x0000820000047ab9 */ /* 0x000fe20000000a00 */
[----:B------:R-:W3:Y:S01]  /*0050*/  S2R R7, SR_CTAID.X ;  /* 0x0000000000077919 */ /* 0x000ee20000002500 */
[----:B-1----:R-:W-:Y:S01]  /*0060*/  IMAD.SHL.U32 R0, R0, 0x2, RZ ;  /* 0x0000000200007824 */ /* 0x002fe200078e00ff */
[----:B---3--:R-:W-:-:S04]  /*0070*/  SHF.R.S32.HI R4, RZ, 0x17, R7 ;  /* 0x00000017ff047819 */ /* 0x008fc80000011407 */
[----:B------:R-:W-:Y:S02]  /*0080*/  LOP3.LUT R0, R0, 0xfe, RZ, 0xc0, !PT ;  /* 0x000000fe00007812 */ /* 0x000fe400078ec0ff */
[----:B------:R-:W-:-:S03]  /*0090*/  SGXT R4, R4, 0x1 ;  /* 0x000000010404781a */ /* 0x000fc60000000200 */
[----:B------:R-:W-:-:S05]  /*00a0*/  IMAD R7, R7, 0x100, R0 ;  /* 0x0000010007077824 */ /* 0x000fca00078e0200 */
[----:B------:R-:W-:Y:S02]  /*00b0*/  LEA.HI R4, R4, R7, RZ, 0x2 ;  /* 0x0000000704047211 */ /* 0x000fe400078f10ff */
[----:B------:R-:W-:Y:S02]  /*00c0*/  ISETP.GE.AND P0, PT, R7, 0x100, PT ;  /* 0x000001000700780c */ /* 0x000fe40003f06270 */
[----:B------:R-:W-:-:S05]  /*00d0*/  LOP3.LUT R5, R4, 0xfffffffc, RZ, 0xc0, !PT ;  /* 0xfffffffc04057812 */ /* 0x000fca00078ec0ff */
[----:B--2---:R-:W-:-:S06]  /*00e0*/  IMAD.WIDE R4, R5, 0x4, R2 ;  /* 0x0000000405047825 */ /* 0x004fcc00078e0202 */
[----:B------:R-:W2:Y:S01]  /*00f0*/  @!P0 LDG.E.EL R15, desc[UR4][R4.64] ;  /* 0x00000004040f8981 */ /* 0x000ea2000c2e1900 */
[----:B------:R-:W-:-:S03]  /*0100*/  IMAD.MOV.U32 R0, RZ, RZ, RZ ;  /* 0x000000ffff007224 */ /* 0x000fc600078e00ff */
[----:B------:R-:W3:Y:S01]  /*0110*/  @!P0 LDG.E.EL R14, desc[UR4][R4.64] ;  /* 0x00000004040e8981 */ /* 0x000ee2000c2e1900 */
[----:B------:R-:W-:Y:S01]  /*0120*/  IMAD.MOV.U32 R6, RZ, RZ, RZ ;  /* 0x000000ffff067224 */ /* 0x000fe200078e00ff */
[----:B------:R-:W-:Y:S02]  /*0130*/  CS2R R10, SRZ ;  /* 0x00000000000a7805 */ /* 0x000fe4000001ff00 */
[----:B------:R-:W4:Y:S04]  /*0140*/  @!P0 LDG.E.EL R0, desc[UR4][R4.64+0x4] ;  /* 0x0000040404008981 */ /* 0x000f28000c2e1900 */
[----:B------:R-:W5:Y:S04]  /*0150*/  @!P0 LDG.E.EL R6, desc[UR4][R4.64+0x4] ;  /* 0x0000040404068981 */ /* 0x000f68000c2e1900 */
[----:B------:R-:W5:Y:S04]  /*0160*/  @!P0 LDG.E.EL R10, desc[UR4][R4.64+0x8] ;  /* 0x00000804040a8981 */ /* 0x000f68000c2e1900 */
[----:B------:R-:W5:Y:S01]  /*0170*/  @!P0 LDG.E.EL R11, desc[UR4][R4.64+0x8] ;  /* 0x00000804040b8981 */ /* 0x000f62000c2e1900 */
[----:B------:R-:W-:-:S06]  /*0180*/  CS2R R12, SRZ ;  /* 0x00000000000c7805 */ /* 0x000fcc000001ff00 */
[----:B------:R-:W5:Y:S04]  /*0190*/  @!P0 LDG.E.EL R12, desc[UR4][R4.64+0xc] ;  /* 0x00000c04040c8981 */ /* 0x000f68000c2e1900 */
[----:B------:R-:W5:Y:S01]  /*01a0*/  @!P0 LDG.E.EL R13, desc[UR4][R4.64+0xc] ;  /* 0x00000c04040d8981 */ /* 0x000f62000c2e1900 */
[----:B------:R-:W-:Y:S01]  /*01b0*/  CS2R R8, SRZ ;  /* 0x0000000000087805 */ /* 0x000fe2000001ff00 */
[----:B------:R-:W-:-:S05]  /*01c0*/  IMAD.WIDE R2, R7, 0x4, R2 ;  /* 0x0000000407027825 */ /* 0x000fca00078e0202 */
[----:B------:R1:W5:Y:S02]  /*01d0*/  @!P0 LDG.E.64 R8, desc[UR4][R2.64] ;  /* 0x0000000402088981 */ /* 0x000364000c1e1b00 */
[----:B-1----:R-:W1:Y:S02]  /*01e0*/  LDC.64 R2, c[0x0][0x218] ;  /* 0x00008600ff027b82 */ /* 0x002e640000000a00 */
[----:B-1----:R-:W-:Y:S01]  /*01f0*/  IMAD.WIDE R2, R7, 0x4, R2 ;  /* 0x0000000407027825 */ /* 0x002fe200078e0202 */
[C---:B--2---:R-:W-:Y:S02]  /*0200*/  FSETP.NAN.AND P3, PT, R15.reuse, R15, PT ;  /* 0x0000000f0f00720b */ /* 0x044fe40003f68000 */
[C---:B---3--:R-:W-:Y:S02]  /*0210*/  FSETP.NAN.AND P4, PT, R14.reuse, R14, PT ;  /* 0x0000000e0e00720b */ /* 0x048fe40003f88000 */
[----:B----4-:R-:W-:Y:S02]  /*0220*/  FSETP.GT.AND P1, PT, R15, R0, PT ;  /* 0x000000000f00720b */ /* 0x010fe40003f24000 */
[----:B-----5:R-:W-:-:S07]  /*0230*/  FSETP.GT.AND P2, PT, R14, R6, PT ;  /* 0x000000060e00720b */ /* 0x020fce0003f44000 */
[----:B------:R-:W-:Y:S02]  /*0240*/  @!P3 FSEL R15, R15, R0, P1 ;  /* 0x000000000f0fb208 */ /* 0x000fe40000800000 */
[----:B------:R-:W-:Y:S02]  /*0250*/  @!P4 FSEL R14, R14, R6, P2 ;  /* 0x000000060e0ec208 */ /* 0x000fe40001000000 */
[C---:B------:R-:W-:Y:S02]  /*0260*/  FSETP.GT.AND P1, PT, R15.reuse, R10, PT ;  /* 0x0000000a0f00720b */ /* 0x040fe40003f24000 */
[C---:B------:R-:W-:Y:S02]  /*0270*/  FSETP.GT.AND P2, PT, R14.reuse, R11, PT ;  /* 0x0000000b0e00720b */ /* 0x040fe40003f44000 */
[----:B------:R-:W-:Y:S02]  /*0280*/  FSETP.NAN.AND P3, PT, R15, R15, PT ;  /* 0x0000000f0f00720b */ /* 0x000fe40003f68000 */
[----:B------:R-:W-:-:S07]  /*0290*/  FSETP.NAN.AND P4, PT, R14, R14, PT ;  /* 0x0000000e0e00720b */ /* 0x000fce0003f88000 */
[----:B------:R-:W-:Y:S02]  /*02a0*/  @!P1 FSEL R15, R15, R10, P3 ;  /* 0x0000000a0f0f9208 */ /* 0x000fe40001800000 */
[----:B------:R-:W-:Y:S02]  /*02b0*/  @!P2 FSEL R14, R14, R11, P4 ;  /* 0x0000000b0e0ea208 */ /* 0x000fe40002000000 */
[C---:B------:R-:W-:Y:S02]  /*02c0*/  FSETP.GT.AND P1, PT, R15.reuse, R12, PT ;  /* 0x0000000c0f00720b */ /* 0x040fe40003f24000 */
[C---:B------:R-:W-:Y:S02]  /*02d0*/  FSETP.GT.AND P2, PT, R14.reuse, R13, PT ;  /* 0x0000000d0e00720b */ /* 0x040fe40003f44000 */
[----:B------:R-:W-:Y:S02]  /*02e0*/  FSETP.NAN.AND P3, PT, R15, R15, PT ;  /* 0x0000000f0f00720b */ /* 0x000fe40003f68000 */
[----:B------:R-:W-:-:S07]  /*02f0*/  FSETP.NAN.AND P4, PT, R14, R14, PT ;  /* 0x0000000e0e00720b */ /* 0x000fce0003f88000 */
[----:B------:R-:W-:Y:S02]  /*0300*/  @!P1 FSEL R15, R15, R12, P3 ;  /* 0x0000000c0f0f9208 */ /* 0x000fe40001800000 */
[----:B------:R-:W-:-:S03]  /*0310*/  @!P2 FSEL R14, R14, R13, P4 ;  /* 0x0000000d0e0ea208 */ /* 0x000fc60002000000 */
[----:B------:R-:W-:Y:S02]  /*0320*/  FADD R8, -R15, R8 ;  /* 0x000000080f087221 */ /* 0x000fe40000000100 */
[----:B------:R-:W-:Y:S02]  /*0330*/  FADD R9, -R14, R9 ;  /* 0x000000090e097221 */ /* 0x000fe40000000100 */
[----:B------:R-:W-:Y:S02]  /*0340*/  FMUL R8, R8, 1.4426950216293334961 ;  /* 0x3fb8aa3b08087820 */ /* 0x000fe40000400000 */
[----:B------:R-:W-:-:S03]  /*0350*/  FMUL R9, R9, 1.4426950216293334961 ;  /* 0x3fb8aa3b09097820 */ /* 0x000fc60000400000 */
[----:B------:R-:W-:Y:S02]  /*0360*/  FSETP.GEU.AND P1, PT, R8, -126, PT ;  /* 0xc2fc00000800780b */ /* 0x000fe40003f2e000 */
[----:B------:R-:W-:-:S11]  /*0370*/  FSETP.GEU.AND P2, PT, R9, -126, PT ;  /* 0xc2fc00000900780b */ /* 0x000fd60003f4e000 */
[----:B------:R-:W-:Y:S02]  /*0380*/  @!P1 FMUL R8, R8, 0.5 ;  /* 0x3f00000008089820 */ /* 0x000fe40000400000 */
[----:B------:R-:W-:Y:S02]  /*0390*/  @!P2 FMUL R9, R9, 0.5 ;  /* 0x3f0000000909a820 */ /* 0x000fe40000400000 */
[----:B------:R-:W1:Y:S08]  /*03a0*/  MUFU.EX2 R4, R8 ;  /* 0x0000000800047308 */ /* 0x000e700000000800 */
[----:B------:R-:W2:Y:S01]  /*03b0*/  MUFU.EX2 R5, R9 ;  /* 0x0000000900057308 */ /* 0x000ea20000000800 */
[----:B-1----:R-:W-:Y:S01]  /*03c0*/  @!P1 FMUL R4, R4, R4 ;  /* 0x0000000404049220 */ /* 0x002fe20000400000 */
[----:B--2---:R-:W-:Y:S01]  /*03d0*/  @!P2 FMUL R5, R5, R5 ;  /* 0x000000050505a220 */ /* 0x004fe20000400000 */
[----:B------:R-:W-:Y:S06]  /*03e0*/  @P0 EXIT ;  /* 0x000000000000094d */ /* 0x000fec0003800000 */
[----:B------:R-:W-:Y:S01]  /*03f0*/  STG.E.64 desc[UR4][R2.64], R4 ;  /* 0x0000000402007986 */ /* 0x000fe2000c101b04 */
[----:B------:R-:W-:Y:S05]  /*0400*/  EXIT ;  /* 0x000000000000794d */ /* 0x000fea0003800000 */
.L_x_0:
[----:B------:R-:W-:-:S00]  /*0410*/  BRA `(.L_x_0) ;  /* 0xfffffffc00fc7947 */ /* 0x000fc0000383ffff */
[----:B------:R-:W-:-:S00]  /*0420*/  NOP ;  /* 0x0000000000007918 */ /* 0x000fc00000000000 */
        /* <DEDUP_REMOVED lines=13> */
.L_x_1:


//--------------------- .nv.constant0.triton_poi_fused__softmax_3 --------------------------
	.section	.nv.constant0.triton_poi_fused__softmax_3,"a",@progbits
	.sectionflags	@""
	.align	4
.nv.constant0.triton_poi_fused__softmax_3:
	.zero		548
